	.headerflags	@"EF_CUDA_TEXMODE_UNIFIED EF_CUDA_64BIT_ADDRESS EF_CUDA_ACCELERATORS EF_CUDA_SM90 EF_CUDA_VIRTUAL_SM(EF_CUDA_SM90)"
	.elftype	@"ET_EXEC"


//--------------------- .nv.info                  --------------------------
	.section	.nv.info,"",@"SHT_CUDA_INFO"
	.align	4


	//----- nvinfo : EIATTR_REGCOUNT
	.align		4
        /*0000*/ 	.byte	0x04, 0x2f
        /*0002*/ 	.short	(.L_1 - .L_0)
	.align		4
.L_0:
        /*0004*/ 	.word	index@(triton_poi_fused__to_copy__unsafe_index_add_arange_clamp_mul_sub_0)
        /*0008*/ 	.word	0x00000016


	//----- nvinfo : EIATTR_MIN_STACK_SIZE
	.align		4
.L_1:
        /*000c*/ 	.byte	0x04, 0x12
        /*000e*/ 	.short	(.L_3 - .L_2)
	.align		4
.L_2:
        /*0010*/ 	.word	index@(triton_poi_fused__to_copy__unsafe_index_add_arange_clamp_mul_sub_0)
        /*0014*/ 	.word	0x00000000


	//----- nvinfo : EIATTR_FRAME_SIZE
	.align		4
.L_3:
        /*0018*/ 	.byte	0x04, 0x11
        /*001a*/ 	.short	(.L_5 - .L_4)
	.align		4
.L_4:
        /*001c*/ 	.word	index@(triton_poi_fused__to_copy__unsafe_index_add_arange_clamp_mul_sub_0)
        /*0020*/ 	.word	0x00000000


	//----- nvinfo : EIATTR_MIN_STACK_SIZE
	.align		4
.L_5:
        /*0024*/ 	.byte	0x04, 0x12
        /*0026*/ 	.short	(.L_7 - .L_6)
	.align		4
.L_6:
        /*0028*/ 	.word	index@(triton_poi_fused__to_copy__unsafe_index_add_arange_clamp_mul_sub_0)
        /*002c*/ 	.word	0x00000000
.L_7:


//--------------------- .nv.info.triton_poi_fused__to_copy__unsafe_index_add_arange_clamp_mul_sub_0 --------------------------
	.section	.nv.info.triton_poi_fused__to_copy__unsafe_index_add_arange_clamp_mul_sub_0,"",@"SHT_CUDA_INFO"
	.sectionflags	@""
	.align	4


	//----- nvinfo : EIATTR_CUDA_API_VERSION
	.align		4
        /*0000*/ 	.byte	0x04, 0x37
        /*0002*/ 	.short	(.L_9 - .L_8)
.L_8:
        /*0004*/ 	.word	0x0000007c


	//----- nvinfo : EIATTR_KPARAM_INFO
	.align		4
.L_9:
        /*0008*/ 	.byte	0x04, 0x17
        /*000a*/ 	.short	(.L_11 - .L_10)
.L_10:
        /*000c*/ 	.word	0x00000000
        /*0010*/ 	.short	0x0002
        /*0012*/ 	.short	0x0010
        /*0014*/ 	.byte	0x00, 0xf0, 0x11, 0x00


	//----- nvinfo : EIATTR_KPARAM_INFO
	.align		4
.L_11:
        /*0018*/ 	.byte	0x04, 0x17
        /*001a*/ 	.short	(.L_13 - .L_12)
.L_12:
        /*001c*/ 	.word	0x00000000
        /*0020*/ 	.short	0x0001
        /*0022*/ 	.short	0x0008
        /*0024*/ 	.byte	0x00, 0xf4, 0x21, 0x00


	//----- nvinfo : EIATTR_KPARAM_INFO
	.align		4
.L_13:
        /*0028*/ 	.byte	0x04, 0x17
        /*002a*/ 	.short	(.L_15 - .L_14)
.L_14:
        /*002c*/ 	.word	0x00000000
        /*0030*/ 	.short	0x0000
        /*0032*/ 	.short	0x0000
        /*0034*/ 	.byte	0x00, 0xf4, 0x21, 0x00


	//----- nvinfo : EIATTR_SPARSE_MMA_MASK
	.align		4
.L_15:
        /*0038*/ 	.byte	0x03, 0x50
        /*003a*/ 	.short	0x0000


	//----- nvinfo : EIATTR_MAXREG_COUNT
	.align		4
        /*003c*/ 	.byte	0x03, 0x1b
        /*003e*/ 	.short	0x00ff


	//----- nvinfo : EIATTR_EXIT_INSTR_OFFSETS
	.align		4
        /*0040*/ 	.byte	0x04, 0x1c
        /*0042*/ 	.short	(.L_17 - .L_16)


	//   ....[0]....
.L_16:
        /*0044*/ 	.word	0x00000450


	//----- nvinfo : EIATTR_REQNTID
	.align		4
.L_17:
        /*0048*/ 	.byte	0x04, 0x10
        /*004a*/ 	.short	(.L_19 - .L_18)
.L_18:
        /*004c*/ 	.word	0x00000080
        /*0050*/ 	.word	0x00000001
        /*0054*/ 	.word	0x00000001


	//----- nvinfo : EIATTR_CBANK_PARAM_SIZE
	.align		4
.L_19:
        /*0058*/ 	.byte	0x03, 0x19
        /*005a*/ 	.short	0x0014


	//----- nvinfo : EIATTR_PARAM_CBANK
	.align		4
        /*005c*/ 	.byte	0x04, 0x0a
        /*005e*/ 	.short	(.L_21 - .L_20)
	.align		4
.L_20:
        /*0060*/ 	.word	index@(.nv.constant0.triton_poi_fused__to_copy__unsafe_index_add_arange_clamp_mul_sub_0)
        /*0064*/ 	.short	0x0210
        /*0066*/ 	.short	0x0014


	//----- nvinfo : EIATTR_SW_WAR
	.align		4
.L_21:
        /*0068*/ 	.byte	0x04, 0x36
        /*006a*/ 	.short	(.L_23 - .L_22)
.L_22:
        /*006c*/ 	.word	0x00000008
.L_23:


//--------------------- .nv.callgraph             --------------------------
	.section	.nv.callgraph,"",@"SHT_CUDA_CALLGRAPH"
	.align	4
	.sectionentsize	8
	.align		4
        /*0000*/ 	.word	0x00000000
	.align		4
        /*0004*/ 	.word	0xffffffff
	.align		4
        /*0008*/ 	.word	0x00000000
	.align		4
        /*000c*/ 	.word	0xfffffffe
	.align		4
        /*0010*/ 	.word	0x00000000
	.align		4
        /*0014*/ 	.word	0xfffffffd
	.align		4
        /*0018*/ 	.word	0x00000000
	.align		4
        /*001c*/ 	.word	0xfffffffc


//--------------------- .text.triton_poi_fused__to_copy__unsafe_index_add_arange_clamp_mul_sub_0 --------------------------
	.section	.text.triton_poi_fused__to_copy__unsafe_index_add_arange_clamp_mul_sub_0,"ax",@progbits
	.align	128
        .global         triton_poi_fused__to_copy__unsafe_index_add_arange_clamp_mul_sub_0
        .type           triton_poi_fused__to_copy__unsafe_index_add_arange_clamp_mul_sub_0,@function
        .size           triton_poi_fused__to_copy__unsafe_index_add_arange_clamp_mul_sub_0,(.L_x_1 - triton_poi_fused__to_copy__unsafe_index_add_arange_clamp_mul_sub_0)
        .other          triton_poi_fused__to_copy__unsafe_index_add_arange_clamp_mul_sub_0,@"STO_CUDA_ENTRY STV_DEFAULT"
triton_poi_fused__to_copy__unsafe_index_add_arange_clamp_mul_sub_0:
.text.triton_poi_fused__to_copy__unsafe_index_add_arange_clamp_mul_sub_0:
[----:B------:R-:W-:Y:S01]  /*0000*/  LDC R1, c[0x0][0x28] ;  /* 0x00000a00ff017b82 */ /* 0x000fe20000000800 */
[----:B------:R-:W1:Y:S01]  /*0010*/  S2R R5, SR_TID.X ;  /* 0x0000000000057919 */ /* 0x000e620000002100 */
[----:B------:R-:W-:Y:S01]  /*0020*/  IMAD.MOV.U32 R8, RZ, RZ, 0x20 ;  /* 0x00000020ff087424 */ /* 0x000fe200078e00ff */
[----:B------:R-:W-:Y:S01]  /*0030*/  ULDC.64 UR4, c[0x0][0x218] ;  /* 0x0000860000047ab9 */ /* 0x000fe20000000a00 */
[----:B------:R-:W-:Y:S01]  /*0040*/  IMAD.MOV.U32 R9, RZ, RZ, 0x0 ;  /* 0x00000000ff097424 */ /* 0x000fe200078e00ff */
[----:B------:R-:W2:Y:S01]  /*0050*/  S2R R10, SR_CTAID.X ;  /* 0x00000000000a7919 */ /* 0x000ea20000002500 */
[----:B-1----:R-:W-:-:S05]  /*0060*/  LOP3.LUT R5, R5, 0x7f, RZ, 0xc0, !PT ;  /* 0x0000007f05057812 */ /* 0x002fca00078ec0ff */
[----:B--2---:R-:W-:Y:S01]  /*0070*/  IMAD R5, R10, 0x80, R5 ;  /* 0x000000800a057824 */ /* 0x004fe200078e0205 */
[----:B------:R-:W-:-:S04]  /*0080*/  SHF.R.S32.HI R10, RZ, 0x18, R10 ;  /* 0x00000018ff0a7819 */ /* 0x000fc8000001140a */
[----:B------:R-:W-:Y:S02]  /*0090*/  SHF.R.S32.HI R0, RZ, 0x1f, R5 ;  /* 0x0000001fff007819 */ /* 0x000fe40000011405 */
[----:B------:R-:W-:Y:S02]  /*00a0*/  SGXT R10, R10, 0x1 ;  /* 0x000000010a0a781a */ /* 0x000fe40000000200 */
[----:B------:R-:W-:-:S04]  /*00b0*/  LEA.HI R0, R0, R5, RZ, 0x4 ;  /* 0x0000000500007211 */ /* 0x000fc800078f20ff */
[----:B------:R-:W-:Y:S02]  /*00c0*/  SHF.R.S32.HI R2, RZ, 0x4, R0 ;  /* 0x00000004ff027819 */ /* 0x000fe40000011400 */
[----:B------:R-:W-:Y:S02]  /*00d0*/  LOP3.LUT R4, R0, 0xfffffff0, RZ, 0xc0, !PT ;  /* 0xfffffff000047812 */ /* 0x000fe400078ec0ff */
[----:B------:R-:W-:-:S03]  /*00e0*/  LEA.HI R0, R2, R2, RZ, 0x4 ;  /* 0x0000000202007211 */ /* 0x000fc600078f20ff */
[----:B------:R-:W-:Y:S01]  /*00f0*/  IMAD.IADD R4, R5, 0x1, -R4 ;  /* 0x0000000105047824 */ /* 0x000fe200078e0a04 */
[----:B------:R-:W-:-:S04]  /*0100*/  LOP3.LUT R3, R0, 0xfffffff0, RZ, 0xc0, !PT ;  /* 0xfffffff000037812 */ /* 0x000fc800078ec0ff */
[----:B------:R-:W-:Y:S01]  /*0110*/  I2FP.F32.S32 R4, R4 ;  /* 0x0000000400047245 */ /* 0x000fe20000201400 */
[----:B------:R-:W-:-:S04]  /*0120*/  IMAD.IADD R3, R2, 0x1, -R3 ;  /* 0x0000000102037824 */ /* 0x000fc800078e0a03 */
[----:B------:R-:W-:Y:S01]  /*0130*/  FMUL R4, R4, 0.46666666865348815918 ;  /* 0x3eeeeeef04047820 */ /* 0x000fe20000400000 */
[----:B------:R-:W-:-:S04]  /*0140*/  I2FP.F32.S32 R3, R3 ;  /* 0x0000000300037245 */ /* 0x000fc80000201400 */
[----:B------:R-:W-:Y:S01]  /*0150*/  FMNMX R4, RZ, R4, !PT ;  /* 0x00000004ff047209 */ /* 0x000fe20007800000 */
[----:B------:R-:W-:-:S03]  /*0160*/  FMUL R3, R3, 0.46666666865348815918 ;  /* 0x3eeeeeef03037820 */ /* 0x000fc60000400000 */
[----:B------:R-:W1:Y:S02]  /*0170*/  F2I.TRUNC.NTZ R0, R4 ;  /* 0x0000000400007305 */ /* 0x000e64000020f100 */
[----:B------:R-:W-:-:S06]  /*0180*/  FMNMX R6, RZ, R3, !PT ;  /* 0x00000003ff067209 */ /* 0x000fcc0007800000 */
[----:B------:R-:W2:Y:S01]  /*0190*/  F2I.TRUNC.NTZ R7, R6 ;  /* 0x0000000600077305 */ /* 0x000ea2000020f100 */
[----:B-1----:R-:W-:Y:S02]  /*01a0*/  ISETP.LT.U32.AND P0, PT, R0, 0x6, PT ;  /* 0x000000060000780c */ /* 0x002fe40003f01070 */
[----:B------:R-:W-:-:S04]  /*01b0*/  SHF.R.S32.HI R11, RZ, 0x1f, R0 ;  /* 0x0000001fff0b7819 */ /* 0x000fc80000011400 */
[----:B------:R-:W-:Y:S02]  /*01c0*/  ISETP.LT.AND.EX P0, PT, R11, RZ, PT, P0 ;  /* 0x000000ff0b00720c */ /* 0x000fe40003f01300 */
[C---:B--2---:R-:W-:Y:S01]  /*01d0*/  VIMNMX R3, R7.reuse, 0x6, PT ;  /* 0x0000000607037848 */ /* 0x044fe20003fe0100 */
[----:B------:R-:W-:Y:S01]  /*01e0*/  IMAD.SHL.U32 R15, R7, 0x8, RZ ;  /* 0x00000008070f7824 */ /* 0x000fe200078e00ff */
[----:B------:R-:W-:Y:S02]  /*01f0*/  SEL R13, R0, 0x6, P0 ;  /* 0x00000006000d7807 */ /* 0x000fe40000000000 */
[----:B------:R-:W-:Y:S01]  /*0200*/  SEL R14, R11, RZ, P0 ;  /* 0x000000ff0b0e7207 */ /* 0x000fe20000000000 */
[----:B------:R-:W-:Y:S01]  /*0210*/  IMAD.WIDE R8, R3, 0x20, R8 ;  /* 0x0000002003087825 */ /* 0x000fe200078e0208 */
[----:B------:R-:W-:Y:S01]  /*0220*/  LEA R12, P1, R13, UR4, 0x2 ;  /* 0x000000040d0c7c11 */ /* 0x000fe2000f8210ff */
[----:B------:R-:W1:Y:S01]  /*0230*/  LDC.64 R2, c[0x0][0x218] ;  /* 0x00008600ff027b82 */ /* 0x000e620000000a00 */
[----:B------:R-:W-:-:S02]  /*0240*/  LEA.HI R11, R10, R5, RZ, 0x8 ;  /* 0x000000050a0b7211 */ /* 0x000fc400078f40ff */
[----:B------:R-:W-:Y:S02]  /*0250*/  LEA.HI.X R13, R13, UR5, R14, 0x2, P1 ;  /* 0x000000050d0d7c11 */ /* 0x000fe400088f140e */
[----:B------:R-:W-:Y:S02]  /*0260*/  IADD3 R10, P0, R8, UR4, RZ ;  /* 0x00000004080a7c10 */ /* 0x000fe4000ff1e0ff */
[----:B------:R-:W-:Y:S02]  /*0270*/  SHF.R.S32.HI R14, RZ, 0x8, R11 ;  /* 0x00000008ff0e7819 */ /* 0x000fe4000001140b */
[----:B------:R-:W-:Y:S02]  /*0280*/  IADD3 R8, P1, R8, R12, RZ ;  /* 0x0000000c08087210 */ /* 0x000fe40007f3e0ff */
[----:B------:R-:W-:Y:S01]  /*0290*/  IADD3.X R11, R9, UR5, RZ, P0, !PT ;  /* 0x00000005090b7c10 */ /* 0x000fe200087fe4ff */
[----:B------:R-:W-:Y:S01]  /*02a0*/  IMAD.SHL.U32 R17, R14, 0x40, RZ ;  /* 0x000000400e117824 */ /* 0x000fe200078e00ff */
[----:B------:R-:W-:Y:S01]  /*02b0*/  ULDC.64 UR4, c[0x0][0x208] ;  /* 0x0000820000047ab9 */ /* 0x000fe20000000a00 */
[----:B------:R-:W-:-:S02]  /*02c0*/  IMAD.X R9, R9, 0x1, R13, P1 ;  /* 0x0000000109097824 */ /* 0x000fc400008e060d */
[C---:B------:R-:W-:Y:S01]  /*02d0*/  IMAD.WIDE R12, R15.reuse, 0x4, R12 ;  /* 0x000000040f0c7825 */ /* 0x040fe200078e020c */
[----:B------:R-:W-:-:S03]  /*02e0*/  IADD3 R19, R15, R17, R0 ;  /* 0x000000110f137210 */ /* 0x000fc60007ffe000 */
[----:B------:R-:W-:-:S04]  /*02f0*/  IMAD.WIDE R10, R0, 0x4, R10 ;  /* 0x00000004000a7825 */ /* 0x000fc800078e020a */
[----:B------:R-:W-:-:S04]  /*0300*/  IMAD.WIDE R14, R17, 0x4, R12 ;  /* 0x00000004110e7825 */ /* 0x000fc800078e020c */
[C---:B------:R-:W-:Y:S02]  /*0310*/  IMAD.WIDE R8, R17.reuse, 0x4, R8 ;  /* 0x0000000411087825 */ /* 0x040fe400078e0208 */
[----:B------:R-:W2:Y:S02]  /*0320*/  LDG.E.EL R15, desc[UR4][R14.64+0x4] ;  /* 0x000004040e0f7981 */ /* 0x000ea4000c2e1900 */
[----:B------:R-:W-:Y:S02]  /*0330*/  IMAD.WIDE R10, R17, 0x4, R10 ;  /* 0x00000004110a7825 */ /* 0x000fe400078e020a */
[----:B------:R-:W3:Y:S02]  /*0340*/  LDG.E.EL R9, desc[UR4][R8.64+0x4] ;  /* 0x0000040408097981 */ /* 0x000ee4000c2e1900 */
[----:B-1----:R-:W-:Y:S02]  /*0350*/  IMAD.WIDE R12, R19, 0x4, R2 ;  /* 0x00000004130c7825 */ /* 0x002fe400078e0202 */
[----:B------:R-:W3:Y:S01]  /*0360*/  LDG.E.EL R10, desc[UR4][R10.64] ;  /* 0x000000040a0a7981 */ /* 0x000ee2000c2e1900 */
[----:B------:R-:W1:Y:S03]  /*0370*/  LDC.64 R2, c[0x0][0x210] ;  /* 0x00008400ff027b82 */ /* 0x000e660000000a00 */
[----:B------:R-:W2:Y:S01]  /*0380*/  LDG.E.EL R12, desc[UR4][R12.64] ;  /* 0x000000040c0c7981 */ /* 0x000ea2000c2e1900 */
[----:B------:R-:W-:-:S02]  /*0390*/  I2FP.F32.S32 R17, R0 ;  /* 0x0000000000117245 */ /* 0x000fc40000201400 */
[----:B------:R-:W-:-:S03]  /*03a0*/  I2FP.F32.S32 R7, R7 ;  /* 0x0000000700077245 */ /* 0x000fc60000201400 */
[----:B------:R-:W-:Y:S02]  /*03b0*/  FADD.SAT R17, R4, -R17 ;  /* 0x8000001104117221 */ /* 0x000fe40000002000 */
[----:B------:R-:W-:Y:S01]  /*03c0*/  FADD.SAT R7, R6, -R7 ;  /* 0x8000000706077221 */ /* 0x000fe20000002000 */
[----:B-1----:R-:W-:-:S04]  /*03d0*/  IMAD.WIDE R2, R5, 0x4, R2 ;  /* 0x0000000405027825 */ /* 0x002fc800078e0202 */
[----:B---3--:R-:W-:Y:S01]  /*03e0*/  FADD R0, -R10, R9 ;  /* 0x000000090a007221 */ /* 0x008fe20000000100 */
[----:B--2---:R-:W-:-:S03]  /*03f0*/  FADD R19, -R12, R15 ;  /* 0x0000000f0c137221 */ /* 0x004fc60000000100 */
[C---:B------:R-:W-:Y:S01]  /*0400*/  FFMA R0, R17.reuse, R0, R10 ;  /* 0x0000000011007223 */ /* 0x040fe2000000000a */
[----:B------:R-:W-:-:S04]  /*0410*/  FFMA R19, R17, R19, R12 ;  /* 0x0000001311137223 */ /* 0x000fc8000000000c */
[----:B------:R-:W-:-:S04]  /*0420*/  FADD R0, R0, -R19 ;  /* 0x8000001300007221 */ /* 0x000fc80000000000 */
[----:B------:R-:W-:-:S05]  /*0430*/  FFMA R7, R0, R7, R19 ;  /* 0x0000000700077223 */ /* 0x000fca0000000013 */
[----:B------:R-:W-:Y:S01]  /*0440*/  STG.E desc[UR4][R2.64], R7 ;  /* 0x0000000702007986 */ /* 0x000fe2000c101904 */
[----:B------:R-:W-:Y:S05]  /*0450*/  EXIT ;  /* 0x000000000000794d */ /* 0x000fea0003800000 */
.L_x_0:
[----:B------:R-:W-:-:S00]  /*0460*/  BRA `(.L_x_0) ;  /* 0xfffffffc00fc7947 */ /* 0x000fc0000383ffff */
[----:B------:R-:W-:-:S00]  /*0470*/  NOP ;  /* 0x0000000000007918 */ /* 0x000fc00000000000 */
        /* <DEDUP_REMOVED lines=8> */
.L_x_1:


//--------------------- .nv.constant0.triton_poi_fused__to_copy__unsafe_index_add_arange_clamp_mul_sub_0 --------------------------
	.section	.nv.constant0.triton_poi_fused__to_copy__unsafe_index_add_arange_clamp_mul_sub_0,"a",@progbits
	.sectionflags	@""
	.align	4
.nv.constant0.triton_poi_fused__to_copy__unsafe_index_add_arange_clamp_mul_sub_0:
	.zero		548
